//
// Generated by NVIDIA NVVM Compiler
//
// Compiler Build ID: CL-36424714
// Cuda compilation tools, release 13.0, V13.0.88
// Based on NVVM 20.0.0
//

.version 9.0
.target sm_100
.address_size 64

	// .globl	_Z15softplus_kernelPKfPfi

.visible .entry _Z15softplus_kernelPKfPfi(
	.param .u64 .ptr .align 1 _Z15softplus_kernelPKfPfi_param_0,
	.param .u64 .ptr .align 1 _Z15softplus_kernelPKfPfi_param_1,
	.param .u32 _Z15softplus_kernelPKfPfi_param_2
)
{
	.reg .pred 	%p<6>;
	.reg .b32 	%r<12>;
	.reg .b32 	%f<35>;
	.reg .b64 	%rd<11>;

	ld.param.u64 	%rd2, [_Z15softplus_kernelPKfPfi_param_0];
	ld.param.u64 	%rd3, [_Z15softplus_kernelPKfPfi_param_1];
	ld.param.u32 	%r2, [_Z15softplus_kernelPKfPfi_param_2];
	cvta.to.global.u64 	%rd1, %rd3;
	mov.u32 	%r3, %ctaid.x;
	mov.u32 	%r4, %ntid.x;
	mov.u32 	%r5, %tid.x;
	mad.lo.s32 	%r1, %r3, %r4, %r5;
	setp.ge.s32 	%p1, %r1, %r2;
	@%p1 bra 	$L__BB0_4;
	cvta.to.global.u64 	%rd4, %rd2;
	mul.wide.s32 	%rd5, %r1, 4;
	add.s64 	%rd6, %rd4, %rd5;
	ld.global.f32 	%f1, [%rd6];
	setp.leu.f32 	%p2, %f1, 0f41A00000;
	@%p2 bra 	$L__BB0_3;
	add.s64 	%rd10, %rd1, %rd5;
	st.global.f32 	[%rd10], %f1;
	bra.uni 	$L__BB0_4;
$L__BB0_3:
	fma.rn.f32 	%f2, %f1, 0f3BBB989D, 0f3F000000;
	cvt.sat.f32.f32 	%f3, %f2;
	mov.f32 	%f4, 0f4B400001;
	mov.f32 	%f5, 0f437C0000;
	fma.rm.f32 	%f6, %f3, %f5, %f4;
	add.f32 	%f7, %f6, 0fCB40007F;
	neg.f32 	%f8, %f7;
	fma.rn.f32 	%f9, %f1, 0f3FB8AA3B, %f8;
	fma.rn.f32 	%f10, %f1, 0f32A57060, %f9;
	mov.b32 	%r6, %f6;
	shl.b32 	%r7, %r6, 23;
	mov.b32 	%f11, %r7;
	ex2.approx.ftz.f32 	%f12, %f10;
	fma.rn.f32 	%f13, %f12, %f11, 0f3F800000;
	setp.lt.f32 	%p3, %f13, 0f00800000;
	mul.f32 	%f14, %f13, 0f4B000000;
	selp.f32 	%f15, %f14, %f13, %p3;
	selp.f32 	%f16, 0fC1B80000, 0f00000000, %p3;
	mov.b32 	%r8, %f15;
	add.s32 	%r9, %r8, -1059760811;
	and.b32  	%r10, %r9, -8388608;
	sub.s32 	%r11, %r8, %r10;
	mov.b32 	%f17, %r11;
	cvt.rn.f32.s32 	%f18, %r10;
	fma.rn.f32 	%f19, %f18, 0f34000000, %f16;
	add.f32 	%f20, %f17, 0fBF800000;
	fma.rn.f32 	%f21, %f20, 0fBE055027, 0f3E1039F6;
	fma.rn.f32 	%f22, %f21, %f20, 0fBDF8CDCC;
	fma.rn.f32 	%f23, %f22, %f20, 0f3E0F2955;
	fma.rn.f32 	%f24, %f23, %f20, 0fBE2AD8B9;
	fma.rn.f32 	%f25, %f24, %f20, 0f3E4CED0B;
	fma.rn.f32 	%f26, %f25, %f20, 0fBE7FFF22;
	fma.rn.f32 	%f27, %f26, %f20, 0f3EAAAA78;
	fma.rn.f32 	%f28, %f27, %f20, 0fBF000000;
	mul.f32 	%f29, %f20, %f28;
	fma.rn.f32 	%f30, %f29, %f20, %f20;
	fma.rn.f32 	%f31, %f19, 0f3F317218, %f30;
	setp.gt.u32 	%p4, %r8, 2139095039;
	fma.rn.f32 	%f32, %f15, 0f7F800000, 0f7F800000;
	selp.f32 	%f33, %f32, %f31, %p4;
	setp.eq.f32 	%p5, %f15, 0f00000000;
	selp.f32 	%f34, 0fFF800000, %f33, %p5;
	add.s64 	%rd8, %rd1, %rd5;
	st.global.f32 	[%rd8], %f34;
$L__BB0_4:
	ret;

}


// ===== COMPILED SASS (sm_100) =====

	.target	sm_100

	.elftype	@"ET_EXEC"


//--------------------- .note.nv.tkinfo           --------------------------
	.section	.note.nv.tkinfo,"",@"SHT_NOTE"
	.sectionflags	@"SHF_NOTE_NV_TKINFO"
	.tkinfo
        /*0018*/ 	.word	0x00000002
        /*0030*/ 	.string	""
        /*0030*/ 	.string	"ptxas"
        /*0030*/ 	.string	"Cuda compilation tools, release 13.0, V13.0.88"
        /*0030*/ 	.string	"Build cuda_13.0.r13.0/compiler.36424714_0"
        /*0030*/ 	.string	"-arch sm_100 -m 64 "



//--------------------- .note.nv.cuinfo           --------------------------
	.section	.note.nv.cuinfo,"",@"SHT_NOTE"
	.sectionflags	@"SHF_NOTE_NV_CUINFO"
        /*0018*/ 	.short	0x0002
        /*001a*/ 	.short	0x0064
        /*001c*/ 	.short	0x0082
	.zero		2


//--------------------- .nv.info                  --------------------------
	.section	.nv.info,"",@"SHT_CUDA_INFO"
	.align	4


	//----- nvinfo : EIATTR_REGCOUNT
	.align		4
        /*0000*/ 	.byte	0x04, 0x2f
        /*0002*/ 	.short	(.L_1 - .L_0)
	.align		4
.L_0:
        /*0004*/ 	.word	index@(_Z15softplus_kernelPKfPfi)
        /*0008*/ 	.word	0x0000000c


	//----- nvinfo : EIATTR_FRAME_SIZE
	.align		4
.L_1:
        /*000c*/ 	.byte	0x04, 0x11
        /*000e*/ 	.short	(.L_3 - .L_2)
	.align		4
.L_2:
        /*0010*/ 	.word	index@(_Z15softplus_kernelPKfPfi)
        /*0014*/ 	.word	0x00000000


	//----- nvinfo : EIATTR_MIN_STACK_SIZE
	.align		4
.L_3:
        /*0018*/ 	.byte	0x04, 0x12
        /*001a*/ 	.short	(.L_5 - .L_4)
	.align		4
.L_4:
        /*001c*/ 	.word	index@(_Z15softplus_kernelPKfPfi)
        /*0020*/ 	.word	0x00000000
.L_5:


//--------------------- .nv.compat                --------------------------
	.section	.nv.compat,"",@"SHT_CUDA_COMPAT_INFO"
	.align	4
        /*0000*/ 	.byte	0x02, 0x09, 0x00, 0x00, 0x02, 0x02, 0x01, 0x00, 0x02, 0x05, 0x05, 0x00, 0x03, 0x07, 0x01, 0x01
        /*0010*/ 	.byte	0x02, 0x03, 0x00, 0x00, 0x02, 0x06, 0x01, 0x00, 0x04, 0x0b, 0x08, 0x00, 0x01, 0x00, 0x00, 0x00
        /*0020*/ 	.byte	0x00, 0x00, 0x00, 0x00


//--------------------- .nv.info._Z15softplus_kernelPKfPfi --------------------------
	.section	.nv.info._Z15softplus_kernelPKfPfi,"",@"SHT_CUDA_INFO"
	.sectionflags	@""
	.align	4


	//----- nvinfo : EIATTR_CUDA_API_VERSION
	.align		4
        /*0000*/ 	.byte	0x04, 0x37
        /*0002*/ 	.short	(.L_7 - .L_6)
.L_6:
        /*0004*/ 	.word	0x00000082


	//----- nvinfo : EIATTR_KPARAM_INFO
	.align		4
.L_7:
        /*0008*/ 	.byte	0x04, 0x17
        /*000a*/ 	.short	(.L_9 - .L_8)
.L_8:
        /*000c*/ 	.word	0x00000000
        /*0010*/ 	.short	0x0002
        /*0012*/ 	.short	0x0010
        /*0014*/ 	.byte	0x00, 0xf0, 0x11, 0x00


	//----- nvinfo : EIATTR_KPARAM_INFO
	.align		4
.L_9:
        /*0018*/ 	.byte	0x04, 0x17
        /*001a*/ 	.short	(.L_11 - .L_10)
.L_10:
        /*001c*/ 	.word	0x00000000
        /*0020*/ 	.short	0x0001
        /*0022*/ 	.short	0x0008
        /*0024*/ 	.byte	0x00, 0xf5, 0x21, 0x00


	//----- nvinfo : EIATTR_KPARAM_INFO
	.align		4
.L_11:
        /*0028*/ 	.byte	0x04, 0x17
        /*002a*/ 	.short	(.L_13 - .L_12)
.L_12:
        /*002c*/ 	.word	0x00000000
        /*0030*/ 	.short	0x0000
        /*0032*/ 	.short	0x0000
        /*0034*/ 	.byte	0x00, 0xf5, 0x21, 0x00


	//----- nvinfo : EIATTR_SPARSE_MMA_MASK
	.align		4
.L_13:
        /*0038*/ 	.byte	0x03, 0x50
        /*003a*/ 	.short	0x0000


	//----- nvinfo : EIATTR_MAXREG_COUNT
	.align		4
        /*003c*/ 	.byte	0x03, 0x1b
        /*003e*/ 	.short	0x00ff


	//----- nvinfo : EIATTR_MERCURY_ISA_VERSION
	.align		4
        /*0040*/ 	.byte	0x03, 0x5f
        /*0042*/ 	.short	0x0101


	//----- nvinfo : EIATTR_VRC_CTA_INIT_COUNT
	.align		4
        /*0044*/ 	.byte	0x02, 0x4a
	.zero		1
	.zero		1


	//----- nvinfo : EIATTR_EXIT_INSTR_OFFSETS
	.align		4
        /*0048*/ 	.byte	0x04, 0x1c
        /*004a*/ 	.short	(.L_15 - .L_14)


	//   ....[0]....
.L_14:
        /*004c*/ 	.word	0x00000070


	//   ....[1]....
        /*0050*/ 	.word	0x00000100


	//   ....[2]....
        /*0054*/ 	.word	0x00000380


	//----- nvinfo : EIATTR_CBANK_PARAM_SIZE
	.align		4
.L_15:
        /*0058*/ 	.byte	0x03, 0x19
        /*005a*/ 	.short	0x0014


	//----- nvinfo : EIATTR_PARAM_CBANK
	.align		4
        /*005c*/ 	.byte	0x04, 0x0a
        /*005e*/ 	.short	(.L_17 - .L_16)
	.align		4
.L_16:
        /*0060*/ 	.word	index@(.nv.constant0._Z15softplus_kernelPKfPfi)
        /*0064*/ 	.short	0x0380
        /*0066*/ 	.short	0x0014


	//----- nvinfo : EIATTR_SW_WAR
	.align		4
.L_17:
        /*0068*/ 	.byte	0x04, 0x36
        /*006a*/ 	.short	(.L_19 - .L_18)
.L_18:
        /*006c*/ 	.word	0x00000008
.L_19:


//--------------------- .nv.callgraph             --------------------------
	.section	.nv.callgraph,"",@"SHT_CUDA_CALLGRAPH"
	.align	4
	.sectionentsize	8
	.align		4
        /*0000*/ 	.word	0x00000000
	.align		4
        /*0004*/ 	.word	0xffffffff
	.align		4
        /*0008*/ 	.word	0x00000000
	.align		4
        /*000c*/ 	.word	0xfffffffe
	.align		4
        /*0010*/ 	.word	0x00000000
	.align		4
        /*0014*/ 	.word	0xfffffffd
	.align		4
        /*0018*/ 	.word	0x00000000
	.align		4
        /*001c*/ 	.word	0xfffffffc


//--------------------- .text._Z15softplus_kernelPKfPfi --------------------------
	.section	.text._Z15softplus_kernelPKfPfi,"ax",@progbits
	.align	128
        .global         _Z15softplus_kernelPKfPfi
        .type           _Z15softplus_kernelPKfPfi,@function
        .size           _Z15softplus_kernelPKfPfi,(.L_x_1 - _Z15softplus_kernelPKfPfi)
        .other          _Z15softplus_kernelPKfPfi,@"STO_CUDA_ENTRY STV_DEFAULT"
_Z15softplus_kernelPKfPfi:
.text._Z15softplus_kernelPKfPfi:
[----:B------:R-:W-:Y:S01]  /*0000*/  LDC R1, c[0x0][0x37c] ;  /* 0x0000df00ff017b82 */ /* 0x000fe20000000800 */
[----:B------:R-:W0:Y:S07]  /*0010*/  S2R R3, SR_TID.X ;  /* 0x0000000000037919 */ /* 0x000e2e0000002100 */
[----:B------:R-:W0:Y:S01]  /*0020*/  S2UR UR4, SR_CTAID.X ;  /* 0x00000000000479c3 */ /* 0x000e220000002500 */
[----:B------:R-:W1:Y:S07]  /*0030*/  LDCU UR5, c[0x0][0x390] ;  /* 0x00007200ff0577ac */ /* 0x000e6e0008000800 */
[----:B------:R-:W0:Y:S02]  /*0040*/  LDC R0, c[0x0][0x360] ;  /* 0x0000d800ff007b82 */ /* 0x000e240000000800 */
[----:B0-----:R-:W-:-:S05]  /*0050*/  IMAD R0, R0, UR4, R3 ;  /* 0x0000000400007c24 */ /* 0x001fca000f8e0203 */
[----:B-1----:R-:W-:-:S13]  /*0060*/  ISETP.GE.AND P0, PT, R0, UR5, PT ;  /* 0x0000000500007c0c */ /* 0x002fda000bf06270 */
[----:B------:R-:W-:Y:S05]  /*0070*/  @P0 EXIT ;  /* 0x000000000000094d */ /* 0x000fea0003800000 */
[----:B------:R-:W0:Y:S01]  /*0080*/  LDC.64 R2, c[0x0][0x380] ;  /* 0x0000e000ff027b82 */ /* 0x000e220000000a00 */
[----:B------:R-:W1:Y:S01]  /*0090*/  LDCU.64 UR4, c[0x0][0x358] ;  /* 0x00006b00ff0477ac */ /* 0x000e620008000a00 */
[----:B0-----:R-:W-:-:S06]  /*00a0*/  IMAD.WIDE R2, R0, 0x4, R2 ;  /* 0x0000000400027825 */ /* 0x001fcc00078e0202 */
[----:B-1----:R-:W2:Y:S02]  /*00b0*/  LDG.E R3, desc[UR4][R2.64] ;  /* 0x0000000402037981 */ /* 0x002ea4000c1e1900 */
[----:B--2---:R-:W-:-:S13]  /*00c0*/  FSETP.GT.AND P0, PT, R3, 20, PT ;  /* 0x41a000000300780b */ /* 0x004fda0003f04000 */
[----:B------:R-:W0:Y:S02]  /*00d0*/  @P0 LDC.64 R4, c[0x0][0x388] ;  /* 0x0000e200ff040b82 */ /* 0x000e240000000a00 */
[----:B0-----:R-:W-:-:S05]  /*00e0*/  @P0 IMAD.WIDE R4, R0, 0x4, R4 ;  /* 0x0000000400040825 */ /* 0x001fca00078e0204 */
[----:B------:R0:W-:Y:S01]  /*00f0*/  @P0 STG.E desc[UR4][R4.64], R3 ;  /* 0x0000000304000986 */ /* 0x0001e2000c101904 */
[----:B------:R-:W-:Y:S05]  /*0100*/  @P0 EXIT ;  /* 0x000000000000094d */ /* 0x000fea0003800000 */
[----:B------:R-:W-:Y:S01]  /*0110*/  HFMA2 R2, -RZ, RZ, 0.96630859375, -0.0022525787353515625 ;  /* 0x3bbb989dff027431 */ /* 0x000fe200000001ff */
[----:B0-----:R-:W-:-:S04]  /*0120*/  MOV R5, 0x437c0000 ;  /* 0x437c000000057802 */ /* 0x001fc80000000f00 */
[----:B------:R-:W-:-:S04]  /*0130*/  FFMA.SAT R2, R3, R2, 0.5 ;  /* 0x3f00000003027423 */ /* 0x000fc80000002002 */
[----:B------:R-:W-:-:S04]  /*0140*/  FFMA.RM R2, R2, R5, 12582913 ;  /* 0x4b40000102027423 */ /* 0x000fc80000004005 */
[C---:B------:R-:W-:Y:S01]  /*0150*/  FADD R4, R2.reuse, -12583039 ;  /* 0xcb40007f02047421 */ /* 0x040fe20000000000 */
[----:B------:R-:W-:-:S03]  /*0160*/  SHF.L.U32 R2, R2, 0x17, RZ ;  /* 0x0000001702027819 */ /* 0x000fc600000006ff */
[----:B------:R-:W-:-:S04]  /*0170*/  FFMA R4, R3, 1.4426950216293334961, -R4 ;  /* 0x3fb8aa3b03047823 */ /* 0x000fc80000000804 */
[----:B------:R-:W-:-:S04]  /*0180*/  FFMA R4, R3, 1.925963033500011079e-08, R4 ;  /* 0x32a5706003047823 */ /* 0x000fc80000000004 */
[----:B------:R-:W0:Y:S02]  /*0190*/  MUFU.EX2 R3, R4 ;  /* 0x0000000400037308 */ /* 0x000e240000000800 */
[----:B0-----:R-:W-:Y:S01]  /*01a0*/  FFMA R5, R2, R3, 1 ;  /* 0x3f80000002057423 */ /* 0x001fe20000000003 */
[----:B------:R-:W-:-:S04]  /*01b0*/  HFMA2 R3, -RZ, RZ, 1.5048828125, 33.21875 ;  /* 0x3e055027ff037431 */ /* 0x000fc800000001ff */
[----:B------:R-:W-:-:S04]  /*01c0*/  FSETP.GEU.AND P0, PT, R5, 1.175494350822287508e-38, PT ;  /* 0x008000000500780b */ /* 0x000fc80003f0e000 */
[----:B------:R-:W-:-:S09]  /*01d0*/  FSEL R4, RZ, -23, P0 ;  /* 0xc1b80000ff047808 */ /* 0x000fd20000000000 */
[----:B------:R-:W-:-:S05]  /*01e0*/  @!P0 FMUL R5, R5, 8388608 ;  /* 0x4b00000005058820 */ /* 0x000fca0000400000 */
[C---:B------:R-:W-:Y:S02]  /*01f0*/  IADD3 R2, PT, PT, R5.reuse, -0x3f2aaaab, RZ ;  /* 0xc0d5555505027810 */ /* 0x040fe40007ffe0ff */
[----:B------:R-:W-:Y:S02]  /*0200*/  ISETP.GT.U32.AND P0, PT, R5, 0x7f7fffff, PT ;  /* 0x7f7fffff0500780c */ /* 0x000fe40003f04070 */
[----:B------:R-:W-:-:S04]  /*0210*/  LOP3.LUT R6, R2, 0xff800000, RZ, 0xc0, !PT ;  /* 0xff80000002067812 */ /* 0x000fc800078ec0ff */
[----:B------:R-:W-:-:S05]  /*0220*/  IADD3 R2, PT, PT, R5, -R6, RZ ;  /* 0x8000000605027210 */ /* 0x000fca0007ffe0ff */
[----:B------:R-:W-:-:S04]  /*0230*/  FADD R8, R2, -1 ;  /* 0xbf80000002087421 */ /* 0x000fc80000000000 */
[----:B------:R-:W-:-:S04]  /*0240*/  FFMA R3, R8, -R3, 0.14084610342979431152 ;  /* 0x3e1039f608037423 */ /* 0x000fc80000000803 */
[----:B------:R-:W-:-:S04]  /*0250*/  FFMA R3, R8, R3, -0.12148627638816833496 ;  /* 0xbdf8cdcc08037423 */ /* 0x000fc80000000003 */
[----:B------:R-:W-:-:S04]  /*0260*/  FFMA R3, R8, R3, 0.13980610668659210205 ;  /* 0x3e0f295508037423 */ /* 0x000fc80000000003 */
[----:B------:R-:W-:-:S04]  /*0270*/  FFMA R3, R8, R3, -0.16684235632419586182 ;  /* 0xbe2ad8b908037423 */ /* 0x000fc80000000003 */
[----:B------:R-:W-:-:S04]  /*0280*/  FFMA R3, R8, R3, 0.20012299716472625732 ;  /* 0x3e4ced0b08037423 */ /* 0x000fc80000000003 */
[C---:B------:R-:W-:Y:S02]  /*0290*/  FFMA R7, R8.reuse, R3, -0.24999669194221496582 ;  /* 0xbe7fff2208077423 */ /* 0x040fe40000000003 */
[----:B------:R-:W0:Y:S02]  /*02a0*/  LDC.64 R2, c[0x0][0x388] ;  /* 0x0000e200ff027b82 */ /* 0x000e240000000a00 */
[----:B------:R-:W-:-:S04]  /*02b0*/  FFMA R7, R8, R7, 0.33333182334899902344 ;  /* 0x3eaaaa7808077423 */ /* 0x000fc80000000007 */
[C---:B------:R-:W-:Y:S01]  /*02c0*/  FFMA R9, R8.reuse, R7, -0.5 ;  /* 0xbf00000008097423 */ /* 0x040fe20000000007 */
[----:B------:R-:W-:Y:S02]  /*02d0*/  I2FP.F32.S32 R7, R6 ;  /* 0x0000000600077245 */ /* 0x000fe40000201400 */
[----:B------:R-:W-:Y:S01]  /*02e0*/  MOV R6, 0x7f800000 ;  /* 0x7f80000000067802 */ /* 0x000fe20000000f00 */
[C---:B------:R-:W-:Y:S02]  /*02f0*/  FMUL R9, R8.reuse, R9 ;  /* 0x0000000908097220 */ /* 0x040fe40000400000 */
[----:B------:R-:W-:Y:S02]  /*0300*/  FFMA R4, R7, 1.1920928955078125e-07, R4 ;  /* 0x3400000007047823 */ /* 0x000fe40000000004 */
[----:B------:R-:W-:-:S04]  /*0310*/  FFMA R9, R8, R9, R8 ;  /* 0x0000000908097223 */ /* 0x000fc80000000008 */
[----:B------:R-:W-:Y:S01]  /*0320*/  FFMA R4, R4, 0.69314718246459960938, R9 ;  /* 0x3f31721804047823 */ /* 0x000fe20000000009 */
[C---:B------:R-:W-:Y:S01]  /*0330*/  @P0 FFMA R4, R5.reuse, R6, +INF ;  /* 0x7f80000005040423 */ /* 0x040fe20000000006 */
[----:B------:R-:W-:Y:S01]  /*0340*/  FSETP.NEU.AND P0, PT, R5, RZ, PT ;  /* 0x000000ff0500720b */ /* 0x000fe20003f0d000 */
[----:B0-----:R-:W-:-:S03]  /*0350*/  IMAD.WIDE R2, R0, 0x4, R2 ;  /* 0x0000000400027825 */ /* 0x001fc600078e0202 */
[----:B------:R-:W-:-:S05]  /*0360*/  FSEL R5, R4, -INF , P0 ;  /* 0xff80000004057808 */ /* 0x000fca0000000000 */
[----:B------:R-:W-:Y:S01]  /*0370*/  STG.E desc[UR4][R2.64], R5 ;  /* 0x0000000502007986 */ /* 0x000fe2000c101904 */
[----:B------:R-:W-:Y:S05]  /*0380*/  EXIT ;  /* 0x000000000000794d */ /* 0x000fea0003800000 */
.L_x_0:
[----:B------:R-:W-:-:S00]  /*0390*/  BRA `(.L_x_0) ;  /* 0xfffffffc00fc7947 */ /* 0x000fc0000383ffff */
[----:B------:R-:W-:-:S00]  /*03a0*/  NOP ;  /* 0x0000000000007918 */ /* 0x000fc00000000000 */
        /* <DEDUP_REMOVED lines=13> */
.L_x_1:


//--------------------- .nv.shared.reserved.0     --------------------------
	.section	.nv.shared.reserved.0,"aw",@nobits
	.weak		__nv_reservedSMEM_offset_0_alias
	.size		__nv_reservedSMEM_offset_0_alias, 0, 64
	.other		__nv_reservedSMEM_offset_0_alias,@"STO_CUDA_RESERVED_SHARED STV_DEFAULT"
__nv_reservedSMEM_offset_0_alias:
	.zero		0
	.zero		64


//--------------------- .nv.constant0._Z15softplus_kernelPKfPfi --------------------------
	.section	.nv.constant0._Z15softplus_kernelPKfPfi,"a",@progbits
	.sectionflags	@""
	.align	4
.nv.constant0._Z15softplus_kernelPKfPfi:
	.zero		916


//--------------------- SYMBOLS --------------------------

	.type		.nv.reservedSmem.offset0,@object
	.size		.nv.reservedSmem.offset0,0x4
